//
// Generated by NVIDIA NVVM Compiler
//
// Compiler Build ID: CL-36424714
// Cuda compilation tools, release 13.0, V13.0.88
// Based on NVVM 20.0.0
//

.version 9.0
.target sm_100
.address_size 64

	// .globl	_Z14stencil_kernelPfS_j
.extern .func  (.param .b32 func_retval0) vprintf
(
	.param .b64 vprintf_param_0,
	.param .b64 vprintf_param_1
)
;
.global .align 1 .b8 $str[39] = {66, 108, 111, 99, 107, 32, 40, 37, 100, 44, 32, 37, 100, 41, 58, 10, 32, 32, 82, 111, 119, 58, 32, 37, 100, 44, 32, 67, 111, 108, 117, 109, 110, 58, 32, 37, 100, 10};

.visible .entry _Z14stencil_kernelPfS_j(
	.param .u64 .ptr .align 1 _Z14stencil_kernelPfS_j_param_0,
	.param .u64 .ptr .align 1 _Z14stencil_kernelPfS_j_param_1,
	.param .u32 _Z14stencil_kernelPfS_j_param_2
)
{
	.local .align 16 .b8 	__local_depot0[16];
	.reg .b64 	%SP;
	.reg .b64 	%SPL;
	.reg .pred 	%p<2>;
	.reg .b32 	%r<11>;
	.reg .b64 	%rd<5>;

	mov.u64 	%SPL, __local_depot0;
	cvta.local.u64 	%SP, %SPL;
	ld.param.u32 	%r5, [_Z14stencil_kernelPfS_j_param_2];
	mov.u32 	%r1, %ctaid.y;
	mov.u32 	%r6, %tid.y;
	mad.lo.s32 	%r2, %r1, 6, %r6;
	mov.u32 	%r3, %ctaid.x;
	mov.u32 	%r7, %tid.x;
	mad.lo.s32 	%r4, %r3, 6, %r7;
	max.u32 	%r8, %r2, %r4;
	setp.ge.u32 	%p1, %r8, %r5;
	@%p1 bra 	$L__BB0_2;
	add.u64 	%rd1, %SP, 0;
	add.u64 	%rd2, %SPL, 0;
	st.local.v4.u32 	[%rd2], {%r3, %r1, %r2, %r4};
	mov.u64 	%rd3, $str;
	cvta.global.u64 	%rd4, %rd3;
	{ // callseq 0, 0
	.param .b64 param0;
	st.param.b64 	[param0], %rd4;
	.param .b64 param1;
	st.param.b64 	[param1], %rd1;
	.param .b32 retval0;
	call.uni (retval0), 
	vprintf, 
	(
	param0, 
	param1
	);
	ld.param.b32 	%r9, [retval0];
	} // callseq 0
$L__BB0_2:
	bar.sync 	0;
	ret;

}


// ===== COMPILED SASS (sm_100) =====

	.target	sm_100

	.elftype	@"ET_EXEC"


//--------------------- .note.nv.tkinfo           --------------------------
	.section	.note.nv.tkinfo,"",@"SHT_NOTE"
	.sectionflags	@"SHF_NOTE_NV_TKINFO"
	.tkinfo
        /*0018*/ 	.word	0x00000002
        /*0030*/ 	.string	""
        /*0030*/ 	.string	"ptxas"
        /*0030*/ 	.string	"Cuda compilation tools, release 13.0, V13.0.88"
        /*0030*/ 	.string	"Build cuda_13.0.r13.0/compiler.36424714_0"
        /*0030*/ 	.string	"-arch sm_100 -m 64 "



//--------------------- .note.nv.cuinfo           --------------------------
	.section	.note.nv.cuinfo,"",@"SHT_NOTE"
	.sectionflags	@"SHF_NOTE_NV_CUINFO"
        /*0018*/ 	.short	0x0002
        /*001a*/ 	.short	0x0064
        /*001c*/ 	.short	0x0082
	.zero		2


//--------------------- .nv.info                  --------------------------
	.section	.nv.info,"",@"SHT_CUDA_INFO"
	.align	4


	//----- nvinfo : EIATTR_REGCOUNT
	.align		4
        /*0000*/ 	.byte	0x04, 0x2f
        /*0002*/ 	.short	(.L_2 - .L_1)
	.align		4
.L_1:
        /*0004*/ 	.word	index@(_Z14stencil_kernelPfS_j)
        /*0008*/ 	.word	0x00000018


	//----- nvinfo : EIATTR_FRAME_SIZE
	.align		4
.L_2:
        /*000c*/ 	.byte	0x04, 0x11
        /*000e*/ 	.short	(.L_4 - .L_3)
	.align		4
.L_3:
        /*0010*/ 	.word	index@(_Z14stencil_kernelPfS_j)
        /*0014*/ 	.word	0x00000010


	//----- nvinfo : EIATTR_MIN_STACK_SIZE
	.align		4
.L_4:
        /*0018*/ 	.byte	0x04, 0x12
        /*001a*/ 	.short	(.L_6 - .L_5)
	.align		4
.L_5:
        /*001c*/ 	.word	index@(_Z14stencil_kernelPfS_j)
        /*0020*/ 	.word	0x00000010
.L_6:


//--------------------- .nv.compat                --------------------------
	.section	.nv.compat,"",@"SHT_CUDA_COMPAT_INFO"
	.align	4
        /*0000*/ 	.byte	0x02, 0x09, 0x00, 0x00, 0x02, 0x02, 0x01, 0x00, 0x02, 0x05, 0x05, 0x00, 0x03, 0x07, 0x01, 0x01
        /*0010*/ 	.byte	0x02, 0x03, 0x00, 0x00, 0x02, 0x06, 0x01, 0x00, 0x04, 0x0b, 0x08, 0x00, 0x09, 0x00, 0x00, 0x00
        /*0020*/ 	.byte	0x00, 0x00, 0x00, 0x00


//--------------------- .nv.info._Z14stencil_kernelPfS_j --------------------------
	.section	.nv.info._Z14stencil_kernelPfS_j,"",@"SHT_CUDA_INFO"
	.sectionflags	@""
	.align	4


	//----- nvinfo : EIATTR_CUDA_API_VERSION
	.align		4
        /*0000*/ 	.byte	0x04, 0x37
        /*0002*/ 	.short	(.L_8 - .L_7)
.L_7:
        /*0004*/ 	.word	0x00000082


	//----- nvinfo : EIATTR_KPARAM_INFO
	.align		4
.L_8:
        /*0008*/ 	.byte	0x04, 0x17
        /*000a*/ 	.short	(.L_10 - .L_9)
.L_9:
        /*000c*/ 	.word	0x00000000
        /*0010*/ 	.short	0x0002
        /*0012*/ 	.short	0x0010
        /*0014*/ 	.byte	0x00, 0xf0, 0x11, 0x00


	//----- nvinfo : EIATTR_KPARAM_INFO
	.align		4
.L_10:
        /*0018*/ 	.byte	0x04, 0x17
        /*001a*/ 	.short	(.L_12 - .L_11)
.L_11:
        /*001c*/ 	.word	0x00000000
        /*0020*/ 	.short	0x0001
        /*0022*/ 	.short	0x0008
        /*0024*/ 	.byte	0x00, 0xf5, 0x21, 0x00


	//----- nvinfo : EIATTR_KPARAM_INFO
	.align		4
.L_12:
        /*0028*/ 	.byte	0x04, 0x17
        /*002a*/ 	.short	(.L_14 - .L_13)
.L_13:
        /*002c*/ 	.word	0x00000000
        /*0030*/ 	.short	0x0000
        /*0032*/ 	.short	0x0000
        /*0034*/ 	.byte	0x00, 0xf5, 0x21, 0x00


	//----- nvinfo : EIATTR_SPARSE_MMA_MASK
	.align		4
.L_14:
        /*0038*/ 	.byte	0x03, 0x50
        /*003a*/ 	.short	0x0000


	//----- nvinfo : EIATTR_MAXREG_COUNT
	.align		4
        /*003c*/ 	.byte	0x03, 0x1b
        /*003e*/ 	.short	0x00ff


	//----- nvinfo : EIATTR_NUM_BARRIERS
	.align		4
        /*0040*/ 	.byte	0x02, 0x4c
        /*0042*/ 	.byte	0x01
	.zero		1


	//----- nvinfo : EIATTR_EXTERNS
	.align		4
        /*0044*/ 	.byte	0x04, 0x0f
        /*0046*/ 	.short	(.L_16 - .L_15)


	//   ....[0]....
	.align		4
.L_15:
        /*0048*/ 	.word	index@(vprintf)


	//----- nvinfo : EIATTR_MERCURY_ISA_VERSION
	.align		4
.L_16:
        /*004c*/ 	.byte	0x03, 0x5f
        /*004e*/ 	.short	0x0101


	//----- nvinfo : EIATTR_VRC_CTA_INIT_COUNT
	.align		4
        /*0050*/ 	.byte	0x02, 0x4a
	.zero		1
	.zero		1


	//----- nvinfo : EIATTR_SYSCALL_OFFSETS
	.align		4
        /*0054*/ 	.byte	0x04, 0x46
        /*0056*/ 	.short	(.L_18 - .L_17)


	//   ....[0]....
.L_17:
        /*0058*/ 	.word	0x00000170


	//----- nvinfo : EIATTR_EXIT_INSTR_OFFSETS
	.align		4
.L_18:
        /*005c*/ 	.byte	0x04, 0x1c
        /*005e*/ 	.short	(.L_20 - .L_19)


	//   ....[0]....
.L_19:
        /*0060*/ 	.word	0x000001a0


	//----- nvinfo : EIATTR_CRS_STACK_SIZE
	.align		4
.L_20:
        /*0064*/ 	.byte	0x04, 0x1e
        /*0066*/ 	.short	(.L_22 - .L_21)
.L_21:
        /*0068*/ 	.word	0x00000000


	//----- nvinfo : EIATTR_CBANK_PARAM_SIZE
	.align		4
.L_22:
        /*006c*/ 	.byte	0x03, 0x19
        /*006e*/ 	.short	0x0014


	//----- nvinfo : EIATTR_PARAM_CBANK
	.align		4
        /*0070*/ 	.byte	0x04, 0x0a
        /*0072*/ 	.short	(.L_24 - .L_23)
	.align		4
.L_23:
        /*0074*/ 	.word	index@(.nv.constant0._Z14stencil_kernelPfS_j)
        /*0078*/ 	.short	0x0380
        /*007a*/ 	.short	0x0014


	//----- nvinfo : EIATTR_SW_WAR
	.align		4
.L_24:
        /*007c*/ 	.byte	0x04, 0x36
        /*007e*/ 	.short	(.L_26 - .L_25)
.L_25:
        /*0080*/ 	.word	0x00000008
.L_26:


//--------------------- .nv.callgraph             --------------------------
	.section	.nv.callgraph,"",@"SHT_CUDA_CALLGRAPH"
	.align	4
	.sectionentsize	8
	.align		4
        /*0000*/ 	.word	0x00000000
	.align		4
        /*0004*/ 	.word	0xffffffff
	.align		4
        /*0008*/ 	.word	index@(_Z14stencil_kernelPfS_j)
	.align		4
        /*000c*/ 	.word	index@(vprintf)
	.align		4
        /*0010*/ 	.word	0x00000000
	.align		4
        /*0014*/ 	.word	0xfffffffe
	.align		4
        /*0018*/ 	.word	0x00000000
	.align		4
        /*001c*/ 	.word	0xfffffffd
	.align		4
        /*0020*/ 	.word	0x00000000
	.align		4
        /*0024*/ 	.word	0xfffffffc


//--------------------- .nv.constant4             --------------------------
	.section	.nv.constant4,"a",@progbits
	.align	8
	.align		8
.nv.constant4:
        /*0000*/ 	.dword	vprintf
	.align		8
        /*0008*/ 	.dword	$str


//--------------------- .text._Z14stencil_kernelPfS_j --------------------------
	.section	.text._Z14stencil_kernelPfS_j,"ax",@progbits
	.align	128
        .global         _Z14stencil_kernelPfS_j
        .type           _Z14stencil_kernelPfS_j,@function
        .size           _Z14stencil_kernelPfS_j,(.L_x_2 - _Z14stencil_kernelPfS_j)
        .other          _Z14stencil_kernelPfS_j,@"STO_CUDA_ENTRY STV_DEFAULT"
_Z14stencil_kernelPfS_j:
.text._Z14stencil_kernelPfS_j:
[----:B------:R-:W0:Y:S01]  /*0000*/  LDC R1, c[0x0][0x37c] ;  /* 0x0000df00ff017b82 */ /* 0x000e220000000800 */
[----:B------:R-:W1:Y:S01]  /*0010*/  S2R R10, SR_TID.Y ;  /* 0x00000000000a7919 */ /* 0x000e620000002200 */
[----:B------:R-:W2:Y:S01]  /*0020*/  LDCU UR6, c[0x0][0x390] ;  /* 0x00007200ff0677ac */ /* 0x000ea20008000800 */
[----:B0-----:R-:W-:Y:S01]  /*0030*/  VIADD R1, R1, 0xfffffff0 ;  /* 0xfffffff001017836 */ /* 0x001fe20000000000 */
[----:B------:R-:W0:Y:S01]  /*0040*/  S2R R11, SR_TID.X ;  /* 0x00000000000b7919 */ /* 0x000e220000002100 */
[----:B------:R-:W3:Y:S01]  /*0050*/  LDCU UR4, c[0x0][0x2f8] ;  /* 0x00005f00ff0477ac */ /* 0x000ee20008000800 */
[----:B------:R-:W1:Y:S01]  /*0060*/  S2R R9, SR_CTAID.Y ;  /* 0x0000000000097919 */ /* 0x000e620000002600 */
[----:B------:R-:W4:Y:S01]  /*0070*/  LDCU UR5, c[0x0][0x2fc] ;  /* 0x00005f80ff0577ac */ /* 0x000f220008000800 */
[----:B------:R-:W0:Y:S01]  /*0080*/  S2R R8, SR_CTAID.X ;  /* 0x0000000000087919 */ /* 0x000e220000002500 */
[----:B---3--:R-:W-:-:S05]  /*0090*/  IADD3 R6, P1, PT, R1, UR4, RZ ;  /* 0x0000000401067c10 */ /* 0x008fca000ff3e0ff */
[----:B----4-:R-:W-:Y:S02]  /*00a0*/  IMAD.X R7, RZ, RZ, UR5, P1 ;  /* 0x00000005ff077e24 */ /* 0x010fe400088e06ff */
[----:B-1----:R-:W-:Y:S02]  /*00b0*/  IMAD R10, R9, 0x6, R10 ;  /* 0x00000006090a7824 */ /* 0x002fe400078e020a */
[----:B0-----:R-:W-:-:S05]  /*00c0*/  IMAD R11, R8, 0x6, R11 ;  /* 0x00000006080b7824 */ /* 0x001fca00078e020b */
[----:B------:R-:W-:-:S04]  /*00d0*/  VIMNMX.U32 R0, PT, PT, R10, R11, !PT ;  /* 0x0000000b0a007248 */ /* 0x000fc80007fe0000 */
[----:B--2---:R-:W-:-:S13]  /*00e0*/  ISETP.GE.U32.AND P0, PT, R0, UR6, PT ;  /* 0x0000000600007c0c */ /* 0x004fda000bf06070 */
[----:B------:R-:W-:Y:S05]  /*00f0*/  @P0 BRA `(.L_x_0) ;  /* 0x0000000000200947 */ /* 0x000fea0003800000 */
[----:B------:R-:W-:Y:S01]  /*0100*/  MOV R0, 0x0 ;  /* 0x0000000000007802 */ /* 0x000fe20000000f00 */
[----:B------:R0:W-:Y:S01]  /*0110*/  STL.128 [R1], R8 ;  /* 0x0000000801007387 */ /* 0x0001e20000100c00 */
[----:B------:R-:W1:Y:S02]  /*0120*/  LDCU.64 UR4, c[0x4][0x8] ;  /* 0x01000100ff0477ac */ /* 0x000e640008000a00 */
[----:B------:R0:W2:Y:S01]  /*0130*/  LDC.64 R2, c[0x4][R0] ;  /* 0x0100000000027b82 */ /* 0x0000a20000000a00 */
[----:B-1----:R-:W-:Y:S01]  /*0140*/  MOV R4, UR4 ;  /* 0x0000000400047c02 */ /* 0x002fe20008000f00 */
[----:B0-----:R-:W-:-:S07]  /*0150*/  IMAD.U32 R5, RZ, RZ, UR5 ;  /* 0x00000005ff057e24 */ /* 0x001fce000f8e00ff */
[----:B------:R-:W-:-:S07]  /*0160*/  LEPC R20, `(.L_x_0) ;  /* 0x000000001014794e */ /* 0x000fce0000000000 */
[----:B--2---:R-:W-:Y:S05]  /*0170*/  CALL.ABS.NOINC R2 ;  /* 0x0000000002007343 */ /* 0x004fea0003c00000 */
.L_x_0:
[----:B------:R-:W-:Y:S05]  /*0180*/  WARPSYNC.ALL ;  /* 0x0000000000007948 */ /* 0x000fea0003800000 */
[----:B------:R-:W-:Y:S06]  /*0190*/  BAR.SYNC.DEFER_BLOCKING 0x0 ;  /* 0x0000000000007b1d */ /* 0x000fec0000010000 */
[----:B------:R-:W-:Y:S05]  /*01a0*/  EXIT ;  /* 0x000000000000794d */ /* 0x000fea0003800000 */
.L_x_1:
[----:B------:R-:W-:-:S00]  /*01b0*/  BRA `(.L_x_1) ;  /* 0xfffffffc00fc7947 */ /* 0x000fc0000383ffff */
[----:B------:R-:W-:-:S00]  /*01c0*/  NOP ;  /* 0x0000000000007918 */ /* 0x000fc00000000000 */
        /* <DEDUP_REMOVED lines=11> */
.L_x_2:


//--------------------- .nv.global.init           --------------------------
	.section	.nv.global.init,"aw",@progbits
.nv.global.init:
	.type		$str,@object
	.size		$str,(.L_0 - $str)
$str:
        /*0000*/ 	.byte	0x42, 0x6c, 0x6f, 0x63, 0x6b, 0x20, 0x28, 0x25, 0x64, 0x2c, 0x20, 0x25, 0x64, 0x29, 0x3a, 0x0a
        /*0010*/ 	.byte	0x20, 0x20, 0x52, 0x6f, 0x77, 0x3a, 0x20, 0x25, 0x64, 0x2c, 0x20, 0x43, 0x6f, 0x6c, 0x75, 0x6d
        /*0020*/ 	.byte	0x6e, 0x3a, 0x20, 0x25, 0x64, 0x0a, 0x00
.L_0:


//--------------------- .nv.shared.reserved.0     --------------------------
	.section	.nv.shared.reserved.0,"aw",@nobits
	.weak		__nv_reservedSMEM_offset_0_alias
	.size		__nv_reservedSMEM_offset_0_alias, 0, 64
	.other		__nv_reservedSMEM_offset_0_alias,@"STO_CUDA_RESERVED_SHARED STV_DEFAULT"
__nv_reservedSMEM_offset_0_alias:
	.zero		0
	.zero		64


//--------------------- .nv.constant0._Z14stencil_kernelPfS_j --------------------------
	.section	.nv.constant0._Z14stencil_kernelPfS_j,"a",@progbits
	.sectionflags	@""
	.align	4
.nv.constant0._Z14stencil_kernelPfS_j:
	.zero		916


//--------------------- SYMBOLS --------------------------

	.type		.nv.reservedSmem.offset0,@object
	.size		.nv.reservedSmem.offset0,0x4
	.type		vprintf,@function
